//
// Generated by NVIDIA NVVM Compiler
//
// Compiler Build ID: CL-36424714
// Cuda compilation tools, release 13.0, V13.0.88
// Based on NVVM 20.0.0
//

.version 9.0
.target sm_100
.address_size 64

	// .globl	_Z13addBlockSizeNPiS_S_

.visible .entry _Z13addBlockSizeNPiS_S_(
	.param .u64 .ptr .align 1 _Z13addBlockSizeNPiS_S__param_0,
	.param .u64 .ptr .align 1 _Z13addBlockSizeNPiS_S__param_1,
	.param .u64 .ptr .align 1 _Z13addBlockSizeNPiS_S__param_2
)
{
	.reg .pred 	%p<2>;
	.reg .b32 	%r<5>;
	.reg .b64 	%rd<11>;

	ld.param.u64 	%rd1, [_Z13addBlockSizeNPiS_S__param_0];
	ld.param.u64 	%rd2, [_Z13addBlockSizeNPiS_S__param_1];
	ld.param.u64 	%rd3, [_Z13addBlockSizeNPiS_S__param_2];
	mov.u32 	%r1, %tid.x;
	setp.gt.u32 	%p1, %r1, 9;
	@%p1 bra 	$L__BB0_2;
	cvta.to.global.u64 	%rd4, %rd1;
	cvta.to.global.u64 	%rd5, %rd2;
	cvta.to.global.u64 	%rd6, %rd3;
	mul.wide.u32 	%rd7, %r1, 4;
	add.s64 	%rd8, %rd4, %rd7;
	ld.global.u32 	%r2, [%rd8];
	add.s64 	%rd9, %rd5, %rd7;
	ld.global.u32 	%r3, [%rd9];
	add.s32 	%r4, %r3, %r2;
	add.s64 	%rd10, %rd6, %rd7;
	st.global.u32 	[%rd10], %r4;
$L__BB0_2:
	ret;

}
	// .globl	_Z11addNThreadsPiS_S_
.visible .entry _Z11addNThreadsPiS_S_(
	.param .u64 .ptr .align 1 _Z11addNThreadsPiS_S__param_0,
	.param .u64 .ptr .align 1 _Z11addNThreadsPiS_S__param_1,
	.param .u64 .ptr .align 1 _Z11addNThreadsPiS_S__param_2
)
{
	.reg .pred 	%p<2>;
	.reg .b32 	%r<5>;
	.reg .b64 	%rd<11>;

	ld.param.u64 	%rd1, [_Z11addNThreadsPiS_S__param_0];
	ld.param.u64 	%rd2, [_Z11addNThreadsPiS_S__param_1];
	ld.param.u64 	%rd3, [_Z11addNThreadsPiS_S__param_2];
	mov.u32 	%r1, %ctaid.x;
	setp.gt.u32 	%p1, %r1, 9;
	@%p1 bra 	$L__BB1_2;
	cvta.to.global.u64 	%rd4, %rd1;
	cvta.to.global.u64 	%rd5, %rd2;
	cvta.to.global.u64 	%rd6, %rd3;
	mul.wide.u32 	%rd7, %r1, 4;
	add.s64 	%rd8, %rd4, %rd7;
	ld.global.u32 	%r2, [%rd8];
	add.s64 	%rd9, %rd5, %rd7;
	ld.global.u32 	%r3, [%rd9];
	add.s32 	%r4, %r3, %r2;
	add.s64 	%rd10, %rd6, %rd7;
	st.global.u32 	[%rd10], %r4;
$L__BB1_2:
	ret;

}


// ===== COMPILED SASS (sm_100) =====

	.target	sm_100

	.elftype	@"ET_EXEC"


//--------------------- .note.nv.tkinfo           --------------------------
	.section	.note.nv.tkinfo,"",@"SHT_NOTE"
	.sectionflags	@"SHF_NOTE_NV_TKINFO"
	.tkinfo
        /*0018*/ 	.word	0x00000002
        /*0030*/ 	.string	""
        /*0030*/ 	.string	"ptxas"
        /*0030*/ 	.string	"Cuda compilation tools, release 13.0, V13.0.88"
        /*0030*/ 	.string	"Build cuda_13.0.r13.0/compiler.36424714_0"
        /*0030*/ 	.string	"-arch sm_100 -m 64 "



//--------------------- .note.nv.cuinfo           --------------------------
	.section	.note.nv.cuinfo,"",@"SHT_NOTE"
	.sectionflags	@"SHF_NOTE_NV_CUINFO"
        /*0018*/ 	.short	0x0002
        /*001a*/ 	.short	0x0064
        /*001c*/ 	.short	0x0082
	.zero		2


//--------------------- .nv.info                  --------------------------
	.section	.nv.info,"",@"SHT_CUDA_INFO"
	.align	4


	//----- nvinfo : EIATTR_REGCOUNT
	.align		4
        /*0000*/ 	.byte	0x04, 0x2f
        /*0002*/ 	.short	(.L_1 - .L_0)
	.align		4
.L_0:
        /*0004*/ 	.word	index@(_Z13addBlockSizeNPiS_S_)
        /*0008*/ 	.word	0x0000000c


	//----- nvinfo : EIATTR_FRAME_SIZE
	.align		4
.L_1:
        /*000c*/ 	.byte	0x04, 0x11
        /*000e*/ 	.short	(.L_3 - .L_2)
	.align		4
.L_2:
        /*0010*/ 	.word	index@(_Z13addBlockSizeNPiS_S_)
        /*0014*/ 	.word	0x00000000


	//----- nvinfo : EIATTR_REGCOUNT
	.align		4
.L_3:
        /*0018*/ 	.byte	0x04, 0x2f
        /*001a*/ 	.short	(.L_5 - .L_4)
	.align		4
.L_4:
        /*001c*/ 	.word	index@(_Z11addNThreadsPiS_S_)
        /*0020*/ 	.word	0x0000000c


	//----- nvinfo : EIATTR_FRAME_SIZE
	.align		4
.L_5:
        /*0024*/ 	.byte	0x04, 0x11
        /*0026*/ 	.short	(.L_7 - .L_6)
	.align		4
.L_6:
        /*0028*/ 	.word	index@(_Z11addNThreadsPiS_S_)
        /*002c*/ 	.word	0x00000000


	//----- nvinfo : EIATTR_MIN_STACK_SIZE
	.align		4
.L_7:
        /*0030*/ 	.byte	0x04, 0x12
        /*0032*/ 	.short	(.L_9 - .L_8)
	.align		4
.L_8:
        /*0034*/ 	.word	index@(_Z11addNThreadsPiS_S_)
        /*0038*/ 	.word	0x00000000


	//----- nvinfo : EIATTR_MIN_STACK_SIZE
	.align		4
.L_9:
        /*003c*/ 	.byte	0x04, 0x12
        /*003e*/ 	.short	(.L_11 - .L_10)
	.align		4
.L_10:
        /*0040*/ 	.word	index@(_Z13addBlockSizeNPiS_S_)
        /*0044*/ 	.word	0x00000000
.L_11:


//--------------------- .nv.compat                --------------------------
	.section	.nv.compat,"",@"SHT_CUDA_COMPAT_INFO"
	.align	4
        /*0000*/ 	.byte	0x02, 0x09, 0x00, 0x00, 0x02, 0x02, 0x01, 0x00, 0x02, 0x05, 0x05, 0x00, 0x03, 0x07, 0x01, 0x01
        /*0010*/ 	.byte	0x02, 0x03, 0x00, 0x00, 0x02, 0x06, 0x01, 0x00, 0x04, 0x0b, 0x08, 0x00, 0x09, 0x00, 0x00, 0x00
        /*0020*/ 	.byte	0x00, 0x00, 0x00, 0x00


//--------------------- .nv.info._Z11addNThreadsPiS_S_ --------------------------
	.section	.nv.info._Z11addNThreadsPiS_S_,"",@"SHT_CUDA_INFO"
	.sectionflags	@""
	.align	4


	//----- nvinfo : EIATTR_CUDA_API_VERSION
	.align		4
        /*0000*/ 	.byte	0x04, 0x37
        /*0002*/ 	.short	(.L_13 - .L_12)
.L_12:
        /*0004*/ 	.word	0x00000082


	//----- nvinfo : EIATTR_KPARAM_INFO
	.align		4
.L_13:
        /*0008*/ 	.byte	0x04, 0x17
        /*000a*/ 	.short	(.L_15 - .L_14)
.L_14:
        /*000c*/ 	.word	0x00000000
        /*0010*/ 	.short	0x0002
        /*0012*/ 	.short	0x0010
        /*0014*/ 	.byte	0x00, 0xf5, 0x21, 0x00


	//----- nvinfo : EIATTR_KPARAM_INFO
	.align		4
.L_15:
        /*0018*/ 	.byte	0x04, 0x17
        /*001a*/ 	.short	(.L_17 - .L_16)
.L_16:
        /*001c*/ 	.word	0x00000000
        /*0020*/ 	.short	0x0001
        /*0022*/ 	.short	0x0008
        /*0024*/ 	.byte	0x00, 0xf5, 0x21, 0x00


	//----- nvinfo : EIATTR_KPARAM_INFO
	.align		4
.L_17:
        /*0028*/ 	.byte	0x04, 0x17
        /*002a*/ 	.short	(.L_19 - .L_18)
.L_18:
        /*002c*/ 	.word	0x00000000
        /*0030*/ 	.short	0x0000
        /*0032*/ 	.short	0x0000
        /*0034*/ 	.byte	0x00, 0xf5, 0x21, 0x00


	//----- nvinfo : EIATTR_SPARSE_MMA_MASK
	.align		4
.L_19:
        /*0038*/ 	.byte	0x03, 0x50
        /*003a*/ 	.short	0x0000


	//----- nvinfo : EIATTR_MAXREG_COUNT
	.align		4
        /*003c*/ 	.byte	0x03, 0x1b
        /*003e*/ 	.short	0x00ff


	//----- nvinfo : EIATTR_MERCURY_ISA_VERSION
	.align		4
        /*0040*/ 	.byte	0x03, 0x5f
        /*0042*/ 	.short	0x0101


	//----- nvinfo : EIATTR_VRC_CTA_INIT_COUNT
	.align		4
        /*0044*/ 	.byte	0x02, 0x4a
	.zero		1
	.zero		1


	//----- nvinfo : EIATTR_EXIT_INSTR_OFFSETS
	.align		4
        /*0048*/ 	.byte	0x04, 0x1c
        /*004a*/ 	.short	(.L_21 - .L_20)


	//   ....[0]....
.L_20:
        /*004c*/ 	.word	0x00000030


	//   ....[1]....
        /*0050*/ 	.word	0x000000f0


	//----- nvinfo : EIATTR_CBANK_PARAM_SIZE
	.align		4
.L_21:
        /*0054*/ 	.byte	0x03, 0x19
        /*0056*/ 	.short	0x0018


	//----- nvinfo : EIATTR_PARAM_CBANK
	.align		4
        /*0058*/ 	.byte	0x04, 0x0a
        /*005a*/ 	.short	(.L_23 - .L_22)
	.align		4
.L_22:
        /*005c*/ 	.word	index@(.nv.constant0._Z11addNThreadsPiS_S_)
        /*0060*/ 	.short	0x0380
        /*0062*/ 	.short	0x0018


	//----- nvinfo : EIATTR_SW_WAR
	.align		4
.L_23:
        /*0064*/ 	.byte	0x04, 0x36
        /*0066*/ 	.short	(.L_25 - .L_24)
.L_24:
        /*0068*/ 	.word	0x00000008
.L_25:


//--------------------- .nv.info._Z13addBlockSizeNPiS_S_ --------------------------
	.section	.nv.info._Z13addBlockSizeNPiS_S_,"",@"SHT_CUDA_INFO"
	.sectionflags	@""
	.align	4


	//----- nvinfo : EIATTR_CUDA_API_VERSION
	.align		4
        /*0000*/ 	.byte	0x04, 0x37
        /*0002*/ 	.short	(.L_27 - .L_26)
.L_26:
        /*0004*/ 	.word	0x00000082


	//----- nvinfo : EIATTR_KPARAM_INFO
	.align		4
.L_27:
        /*0008*/ 	.byte	0x04, 0x17
        /*000a*/ 	.short	(.L_29 - .L_28)
.L_28:
        /*000c*/ 	.word	0x00000000
        /*0010*/ 	.short	0x0002
        /*0012*/ 	.short	0x0010
        /*0014*/ 	.byte	0x00, 0xf5, 0x21, 0x00


	//----- nvinfo : EIATTR_KPARAM_INFO
	.align		4
.L_29:
        /*0018*/ 	.byte	0x04, 0x17
        /*001a*/ 	.short	(.L_31 - .L_30)
.L_30:
        /*001c*/ 	.word	0x00000000
        /*0020*/ 	.short	0x0001
        /*0022*/ 	.short	0x0008
        /*0024*/ 	.byte	0x00, 0xf5, 0x21, 0x00


	//----- nvinfo : EIATTR_KPARAM_INFO
	.align		4
.L_31:
        /*0028*/ 	.byte	0x04, 0x17
        /*002a*/ 	.short	(.L_33 - .L_32)
.L_32:
        /*002c*/ 	.word	0x00000000
        /*0030*/ 	.short	0x0000
        /*0032*/ 	.short	0x0000
        /*0034*/ 	.byte	0x00, 0xf5, 0x21, 0x00


	//----- nvinfo : EIATTR_SPARSE_MMA_MASK
	.align		4
.L_33:
        /*0038*/ 	.byte	0x03, 0x50
        /*003a*/ 	.short	0x0000


	//----- nvinfo : EIATTR_MAXREG_COUNT
	.align		4
        /*003c*/ 	.byte	0x03, 0x1b
        /*003e*/ 	.short	0x00ff


	//----- nvinfo : EIATTR_MERCURY_ISA_VERSION
	.align		4
        /*0040*/ 	.byte	0x03, 0x5f
        /*0042*/ 	.short	0x0101


	//----- nvinfo : EIATTR_VRC_CTA_INIT_COUNT
	.align		4
        /*0044*/ 	.byte	0x02, 0x4a
	.zero		1
	.zero		1


	//----- nvinfo : EIATTR_EXIT_INSTR_OFFSETS
	.align		4
        /*0048*/ 	.byte	0x04, 0x1c
        /*004a*/ 	.short	(.L_35 - .L_34)


	//   ....[0]....
.L_34:
        /*004c*/ 	.word	0x00000030


	//   ....[1]....
        /*0050*/ 	.word	0x000000f0


	//----- nvinfo : EIATTR_CBANK_PARAM_SIZE
	.align		4
.L_35:
        /*0054*/ 	.byte	0x03, 0x19
        /*0056*/ 	.short	0x0018


	//----- nvinfo : EIATTR_PARAM_CBANK
	.align		4
        /*0058*/ 	.byte	0x04, 0x0a
        /*005a*/ 	.short	(.L_37 - .L_36)
	.align		4
.L_36:
        /*005c*/ 	.word	index@(.nv.constant0._Z13addBlockSizeNPiS_S_)
        /*0060*/ 	.short	0x0380
        /*0062*/ 	.short	0x0018


	//----- nvinfo : EIATTR_SW_WAR
	.align		4
.L_37:
        /*0064*/ 	.byte	0x04, 0x36
        /*0066*/ 	.short	(.L_39 - .L_38)
.L_38:
        /*0068*/ 	.word	0x00000008
.L_39:


//--------------------- .nv.callgraph             --------------------------
	.section	.nv.callgraph,"",@"SHT_CUDA_CALLGRAPH"
	.align	4
	.sectionentsize	8
	.align		4
        /*0000*/ 	.word	0x00000000
	.align		4
        /*0004*/ 	.word	0xffffffff
	.align		4
        /*0008*/ 	.word	0x00000000
	.align		4
        /*000c*/ 	.word	0xfffffffe
	.align		4
        /*0010*/ 	.word	0x00000000
	.align		4
        /*0014*/ 	.word	0xfffffffd
	.align		4
        /*0018*/ 	.word	0x00000000
	.align		4
        /*001c*/ 	.word	0xfffffffc


//--------------------- .text._Z11addNThreadsPiS_S_ --------------------------
	.section	.text._Z11addNThreadsPiS_S_,"ax",@progbits
	.align	128
        .global         _Z11addNThreadsPiS_S_
        .type           _Z11addNThreadsPiS_S_,@function
        .size           _Z11addNThreadsPiS_S_,(.L_x_2 - _Z11addNThreadsPiS_S_)
        .other          _Z11addNThreadsPiS_S_,@"STO_CUDA_ENTRY STV_DEFAULT"
_Z11addNThreadsPiS_S_:
.text._Z11addNThreadsPiS_S_:
[----:B------:R-:W-:Y:S01]  /*0000*/  LDC R1, c[0x0][0x37c] ;  /* 0x0000df00ff017b82 */ /* 0x000fe20000000800 */
[----:B------:R-:W0:Y:S02]  /*0010*/  S2R R9, SR_CTAID.X ;  /* 0x0000000000097919 */ /* 0x000e240000002500 */
[----:B0-----:R-:W-:-:S13]  /*0020*/  ISETP.GT.U32.AND P0, PT, R9, 0x9, PT ;  /* 0x000000090900780c */ /* 0x001fda0003f04070 */
[----:B------:R-:W-:Y:S05]  /*0030*/  @P0 EXIT ;  /* 0x000000000000094d */ /* 0x000fea0003800000 */
[----:B------:R-:W0:Y:S01]  /*0040*/  LDC.64 R2, c[0x0][0x380] ;  /* 0x0000e000ff027b82 */ /* 0x000e220000000a00 */
[----:B------:R-:W1:Y:S07]  /*0050*/  LDCU.64 UR4, c[0x0][0x358] ;  /* 0x00006b00ff0477ac */ /* 0x000e6e0008000a00 */
[----:B------:R-:W2:Y:S08]  /*0060*/  LDC.64 R4, c[0x0][0x388] ;  /* 0x0000e200ff047b82 */ /* 0x000eb00000000a00 */
[----:B------:R-:W3:Y:S01]  /*0070*/  LDC.64 R6, c[0x0][0x390] ;  /* 0x0000e400ff067b82 */ /* 0x000ee20000000a00 */
[----:B0-----:R-:W-:-:S06]  /*0080*/  IMAD.WIDE.U32 R2, R9, 0x4, R2 ;  /* 0x0000000409027825 */ /* 0x001fcc00078e0002 */
[----:B-1----:R-:W4:Y:S01]  /*0090*/  LDG.E R2, desc[UR4][R2.64] ;  /* 0x0000000402027981 */ /* 0x002f22000c1e1900 */
[----:B--2---:R-:W-:-:S06]  /*00a0*/  IMAD.WIDE.U32 R4, R9, 0x4, R4 ;  /* 0x0000000409047825 */ /* 0x004fcc00078e0004 */
[----:B------:R-:W4:Y:S01]  /*00b0*/  LDG.E R5, desc[UR4][R4.64] ;  /* 0x0000000404057981 */ /* 0x000f22000c1e1900 */
[----:B---3--:R-:W-:Y:S01]  /*00c0*/  IMAD.WIDE.U32 R6, R9, 0x4, R6 ;  /* 0x0000000409067825 */ /* 0x008fe200078e0006 */
[----:B----4-:R-:W-:-:S05]  /*00d0*/  IADD3 R9, PT, PT, R2, R5, RZ ;  /* 0x0000000502097210 */ /* 0x010fca0007ffe0ff */
[----:B------:R-:W-:Y:S01]  /*00e0*/  STG.E desc[UR4][R6.64], R9 ;  /* 0x0000000906007986 */ /* 0x000fe2000c101904 */
[----:B------:R-:W-:Y:S05]  /*00f0*/  EXIT ;  /* 0x000000000000794d */ /* 0x000fea0003800000 */
.L_x_0:
[----:B------:R-:W-:-:S00]  /*0100*/  BRA `(.L_x_0) ;  /* 0xfffffffc00fc7947 */ /* 0x000fc0000383ffff */
[----:B------:R-:W-:-:S00]  /*0110*/  NOP ;  /* 0x0000000000007918 */ /* 0x000fc00000000000 */
        /* <DEDUP_REMOVED lines=14> */
.L_x_2:


//--------------------- .text._Z13addBlockSizeNPiS_S_ --------------------------
	.section	.text._Z13addBlockSizeNPiS_S_,"ax",@progbits
	.align	128
        .global         _Z13addBlockSizeNPiS_S_
        .type           _Z13addBlockSizeNPiS_S_,@function
        .size           _Z13addBlockSizeNPiS_S_,(.L_x_3 - _Z13addBlockSizeNPiS_S_)
        .other          _Z13addBlockSizeNPiS_S_,@"STO_CUDA_ENTRY STV_DEFAULT"
_Z13addBlockSizeNPiS_S_:
.text._Z13addBlockSizeNPiS_S_:
[----:B------:R-:W-:Y:S01]  /*0000*/  LDC R1, c[0x0][0x37c] ;  /* 0x0000df00ff017b82 */ /* 0x000fe20000000800 */
[----:B------:R-:W0:Y:S02]  /*0010*/  S2R R9, SR_TID.X ;  /* 0x0000000000097919 */ /* 0x000e240000002100 */
        /* <DEDUP_REMOVED lines=14> */
.L_x_1:
        /* <DEDUP_REMOVED lines=16> */
.L_x_3:


//--------------------- .nv.shared.reserved.0     --------------------------
	.section	.nv.shared.reserved.0,"aw",@nobits
	.weak		__nv_reservedSMEM_offset_0_alias
	.size		__nv_reservedSMEM_offset_0_alias, 0, 64
	.other		__nv_reservedSMEM_offset_0_alias,@"STO_CUDA_RESERVED_SHARED STV_DEFAULT"
__nv_reservedSMEM_offset_0_alias:
	.zero		0
	.zero		64


//--------------------- .nv.constant0._Z11addNThreadsPiS_S_ --------------------------
	.section	.nv.constant0._Z11addNThreadsPiS_S_,"a",@progbits
	.sectionflags	@""
	.align	4
.nv.constant0._Z11addNThreadsPiS_S_:
	.zero		920


//--------------------- .nv.constant0._Z13addBlockSizeNPiS_S_ --------------------------
	.section	.nv.constant0._Z13addBlockSizeNPiS_S_,"a",@progbits
	.sectionflags	@""
	.align	4
.nv.constant0._Z13addBlockSizeNPiS_S_:
	.zero		920


//--------------------- SYMBOLS --------------------------

	.type		.nv.reservedSmem.offset0,@object
	.size		.nv.reservedSmem.offset0,0x4
